//
// Generated by NVIDIA NVVM Compiler
//
// Compiler Build ID: CL-36424714
// Cuda compilation tools, release 13.0, V13.0.88
// Based on NVVM 20.0.0
//

.version 9.0
.target sm_100
.address_size 64

	// .globl	_Z6kernelP6uchar4iii
.const .align 4 .b8 avg_dev[384];
.const .align 4 .b8 norm_dev[128];

.visible .entry _Z6kernelP6uchar4iii(
	.param .u64 .ptr .align 1 _Z6kernelP6uchar4iii_param_0,
	.param .u32 _Z6kernelP6uchar4iii_param_1,
	.param .u32 _Z6kernelP6uchar4iii_param_2,
	.param .u32 _Z6kernelP6uchar4iii_param_3
)
{
	.reg .pred 	%p<17>;
	.reg .b16 	%rs<38>;
	.reg .b32 	%r<40>;
	.reg .b32 	%f<83>;
	.reg .b64 	%rd<29>;

	ld.param.u64 	%rd7, [_Z6kernelP6uchar4iii_param_0];
	ld.param.u32 	%r20, [_Z6kernelP6uchar4iii_param_1];
	ld.param.u32 	%r21, [_Z6kernelP6uchar4iii_param_2];
	ld.param.u32 	%r19, [_Z6kernelP6uchar4iii_param_3];
	cvta.to.global.u64 	%rd1, %rd7;
	mov.u32 	%r22, %ntid.x;
	mov.u32 	%r23, %ctaid.x;
	mov.u32 	%r24, %tid.x;
	mad.lo.s32 	%r34, %r22, %r23, %r24;
	mov.u32 	%r25, %nctaid.x;
	mul.lo.s32 	%r2, %r22, %r25;
	mul.lo.s32 	%r3, %r21, %r20;
	setp.ge.s32 	%p1, %r34, %r3;
	@%p1 bra 	$L__BB0_13;
	setp.gt.s32 	%p2, %r19, 0;
	@%p2 bra 	$L__BB0_2;
	bra.uni 	$L__BB0_12;
$L__BB0_2:
	and.b32  	%r4, %r19, 3;
	and.b32  	%r5, %r19, 2147483644;
	and.b32  	%r6, %r19, 1;
	neg.s32 	%r7, %r5;
	mov.u64 	%rd22, avg_dev;
	mov.u64 	%rd25, norm_dev;
	add.s64 	%rd12, %rd22, 24;
	add.s64 	%rd11, %rd25, 8;
$L__BB0_3:
	setp.lt.u32 	%p4, %r19, 4;
	mul.wide.s32 	%rd10, %r34, 4;
	add.s64 	%rd2, %rd1, %rd10;
	.pragma "used_bytes_mask 7";
	ld.global.u32 	%r27, [%rd2];
	bfe.u32 	%r28, %r27, 0, 8;
	cvt.u16.u32 	%rs13, %r28;
	and.b16  	%rs14, %rs13, 255;
	bfe.u32 	%r29, %r27, 8, 8;
	cvt.u16.u32 	%rs15, %r29;
	and.b16  	%rs16, %rs15, 255;
	bfe.u32 	%r30, %r27, 16, 8;
	cvt.u16.u32 	%rs17, %r30;
	and.b16  	%rs18, %rs17, 255;
	cvt.rn.f32.u16 	%f1, %rs14;
	cvt.rn.f32.u16 	%f2, %rs16;
	cvt.rn.f32.u16 	%f3, %rs18;
	mov.b32 	%r38, 0;
	prmt.b32 	%r31, %r27, %r38, 0x7210U;
	dp4a.u32.u32 	%r32, %r31, %r31, %r38;
	cvt.rn.f32.u32 	%f11, %r32;
	sqrt.rn.f32 	%f4, %f11;
	mov.b16 	%rs33, 0;
	mov.f32 	%f81, 0f00000000;
	@%p4 bra 	$L__BB0_6;
	mov.b16 	%rs33, 0;
	mov.f32 	%f81, 0f00000000;
	mov.b32 	%r36, 0;
	mov.u64 	%rd27, %rd11;
	mov.u64 	%rd28, %rd12;
	mov.u32 	%r35, %r7;
$L__BB0_5:
	.pragma "nounroll";
	ld.const.f32 	%f13, [%rd28+-24];
	ld.const.f32 	%f14, [%rd28+-20];
	mul.f32 	%f15, %f14, %f2;
	fma.rn.f32 	%f16, %f13, %f1, %f15;
	ld.const.f32 	%f17, [%rd28+-16];
	fma.rn.f32 	%f18, %f17, %f3, %f16;
	ld.const.f32 	%f19, [%rd27+-8];
	mul.f32 	%f20, %f4, %f19;
	div.rn.f32 	%f21, %f18, %f20;
	setp.gt.f32 	%p5, %f21, %f81;
	cvt.u16.u32 	%rs20, %r36;
	selp.b16 	%rs21, %rs20, %rs33, %p5;
	selp.f32 	%f22, %f21, %f81, %p5;
	ld.const.f32 	%f23, [%rd28+-12];
	ld.const.f32 	%f24, [%rd28+-8];
	mul.f32 	%f25, %f24, %f2;
	fma.rn.f32 	%f26, %f23, %f1, %f25;
	ld.const.f32 	%f27, [%rd28+-4];
	fma.rn.f32 	%f28, %f27, %f3, %f26;
	ld.const.f32 	%f29, [%rd27+-4];
	mul.f32 	%f30, %f4, %f29;
	div.rn.f32 	%f31, %f28, %f30;
	setp.gt.f32 	%p6, %f31, %f22;
	add.s16 	%rs22, %rs20, 1;
	selp.b16 	%rs23, %rs22, %rs21, %p6;
	selp.f32 	%f32, %f31, %f22, %p6;
	ld.const.f32 	%f33, [%rd28];
	ld.const.f32 	%f34, [%rd28+4];
	mul.f32 	%f35, %f34, %f2;
	fma.rn.f32 	%f36, %f33, %f1, %f35;
	ld.const.f32 	%f37, [%rd28+8];
	fma.rn.f32 	%f38, %f37, %f3, %f36;
	ld.const.f32 	%f39, [%rd27];
	mul.f32 	%f40, %f4, %f39;
	div.rn.f32 	%f41, %f38, %f40;
	setp.gt.f32 	%p7, %f41, %f32;
	add.s16 	%rs24, %rs20, 2;
	selp.b16 	%rs25, %rs24, %rs23, %p7;
	selp.f32 	%f42, %f41, %f32, %p7;
	ld.const.f32 	%f43, [%rd28+12];
	ld.const.f32 	%f44, [%rd28+16];
	mul.f32 	%f45, %f44, %f2;
	fma.rn.f32 	%f46, %f43, %f1, %f45;
	ld.const.f32 	%f47, [%rd28+20];
	fma.rn.f32 	%f48, %f47, %f3, %f46;
	ld.const.f32 	%f49, [%rd27+4];
	mul.f32 	%f50, %f4, %f49;
	div.rn.f32 	%f51, %f48, %f50;
	setp.gt.f32 	%p8, %f51, %f42;
	add.s16 	%rs26, %rs20, 3;
	selp.b16 	%rs33, %rs26, %rs25, %p8;
	selp.f32 	%f81, %f51, %f42, %p8;
	add.s32 	%r36, %r36, 4;
	add.s32 	%r35, %r35, 4;
	add.s64 	%rd28, %rd28, 48;
	add.s64 	%rd27, %rd27, 16;
	setp.ne.s32 	%p9, %r35, 0;
	mov.u32 	%r38, %r5;
	@%p9 bra 	$L__BB0_5;
$L__BB0_6:
	setp.eq.s32 	%p10, %r4, 0;
	@%p10 bra 	$L__BB0_11;
	setp.eq.s32 	%p11, %r4, 1;
	@%p11 bra 	$L__BB0_9;
	mul.wide.u32 	%rd15, %r38, 12;
	add.s64 	%rd17, %rd22, %rd15;
	ld.const.f32 	%f52, [%rd17];
	ld.const.f32 	%f53, [%rd17+4];
	mul.f32 	%f54, %f53, %f2;
	fma.rn.f32 	%f55, %f52, %f1, %f54;
	ld.const.f32 	%f56, [%rd17+8];
	fma.rn.f32 	%f57, %f56, %f3, %f55;
	mul.wide.u32 	%rd18, %r38, 4;
	add.s64 	%rd20, %rd25, %rd18;
	ld.const.f32 	%f58, [%rd20];
	mul.f32 	%f59, %f4, %f58;
	div.rn.f32 	%f60, %f57, %f59;
	setp.gt.f32 	%p12, %f60, %f81;
	cvt.u16.u32 	%rs28, %r38;
	selp.b16 	%rs29, %rs28, %rs33, %p12;
	selp.f32 	%f61, %f60, %f81, %p12;
	ld.const.f32 	%f62, [%rd17+12];
	ld.const.f32 	%f63, [%rd17+16];
	mul.f32 	%f64, %f63, %f2;
	fma.rn.f32 	%f65, %f62, %f1, %f64;
	ld.const.f32 	%f66, [%rd17+20];
	fma.rn.f32 	%f67, %f66, %f3, %f65;
	ld.const.f32 	%f68, [%rd20+4];
	mul.f32 	%f69, %f4, %f68;
	div.rn.f32 	%f70, %f67, %f69;
	setp.gt.f32 	%p13, %f70, %f61;
	add.s16 	%rs30, %rs28, 1;
	selp.b16 	%rs33, %rs30, %rs29, %p13;
	selp.f32 	%f81, %f70, %f61, %p13;
	add.s32 	%r38, %r38, 2;
$L__BB0_9:
	setp.eq.s32 	%p14, %r6, 0;
	@%p14 bra 	$L__BB0_11;
	mul.wide.u32 	%rd21, %r38, 12;
	add.s64 	%rd23, %rd22, %rd21;
	ld.const.f32 	%f71, [%rd23];
	ld.const.f32 	%f72, [%rd23+4];
	mul.f32 	%f73, %f72, %f2;
	fma.rn.f32 	%f74, %f71, %f1, %f73;
	ld.const.f32 	%f75, [%rd23+8];
	fma.rn.f32 	%f76, %f75, %f3, %f74;
	mul.wide.u32 	%rd24, %r38, 4;
	add.s64 	%rd26, %rd25, %rd24;
	ld.const.f32 	%f77, [%rd26];
	mul.f32 	%f78, %f4, %f77;
	div.rn.f32 	%f79, %f76, %f78;
	setp.gt.f32 	%p15, %f79, %f81;
	cvt.u16.u32 	%rs31, %r38;
	selp.b16 	%rs33, %rs31, %rs33, %p15;
$L__BB0_11:
	st.global.u8 	[%rd2+3], %rs33;
	add.s32 	%r34, %r34, %r2;
	setp.lt.s32 	%p16, %r34, %r3;
	@%p16 bra 	$L__BB0_3;
	bra.uni 	$L__BB0_13;
$L__BB0_12:
	mul.wide.s32 	%rd8, %r34, 4;
	add.s64 	%rd9, %rd1, %rd8;
	mov.b16 	%rs10, 0;
	st.global.u8 	[%rd9+3], %rs10;
	add.s32 	%r34, %r34, %r2;
	setp.lt.s32 	%p3, %r34, %r3;
	@%p3 bra 	$L__BB0_12;
$L__BB0_13:
	ret;

}


// ===== COMPILED SASS (sm_100) =====

	.target	sm_100

	.elftype	@"ET_EXEC"


//--------------------- .note.nv.tkinfo           --------------------------
	.section	.note.nv.tkinfo,"",@"SHT_NOTE"
	.sectionflags	@"SHF_NOTE_NV_TKINFO"
	.tkinfo
        /*0018*/ 	.word	0x00000002
        /*0030*/ 	.string	""
        /*0030*/ 	.string	"ptxas"
        /*0030*/ 	.string	"Cuda compilation tools, release 13.0, V13.0.88"
        /*0030*/ 	.string	"Build cuda_13.0.r13.0/compiler.36424714_0"
        /*0030*/ 	.string	"-arch sm_100 -m 64 "



//--------------------- .note.nv.cuinfo           --------------------------
	.section	.note.nv.cuinfo,"",@"SHT_NOTE"
	.sectionflags	@"SHF_NOTE_NV_CUINFO"
        /*0018*/ 	.short	0x0002
        /*001a*/ 	.short	0x0064
        /*001c*/ 	.short	0x0082
	.zero		2


//--------------------- .nv.info                  --------------------------
	.section	.nv.info,"",@"SHT_CUDA_INFO"
	.align	4


	//----- nvinfo : EIATTR_REGCOUNT
	.align		4
        /*0000*/ 	.byte	0x04, 0x2f
        /*0002*/ 	.short	(.L_3 - .L_2)
	.align		4
.L_2:
        /*0004*/ 	.word	index@(_Z6kernelP6uchar4iii)
        /*0008*/ 	.word	0x0000001a


	//----- nvinfo : EIATTR_FRAME_SIZE
	.align		4
.L_3:
        /*000c*/ 	.byte	0x04, 0x11
        /*000e*/ 	.short	(.L_5 - .L_4)
	.align		4
.L_4:
        /*0010*/ 	.word	index@($__internal_1_$__cuda_sm3x_div_rn_noftz_f32_slowpath)
        /*0014*/ 	.word	0x00000000


	//----- nvinfo : EIATTR_FRAME_SIZE
	.align		4
.L_5:
        /*0018*/ 	.byte	0x04, 0x11
        /*001a*/ 	.short	(.L_7 - .L_6)
	.align		4
.L_6:
        /*001c*/ 	.word	index@($__internal_0_$__cuda_sm20_sqrt_rn_f32_slowpath)
        /*0020*/ 	.word	0x00000000


	//----- nvinfo : EIATTR_FRAME_SIZE
	.align		4
.L_7:
        /*0024*/ 	.byte	0x04, 0x11
        /*0026*/ 	.short	(.L_9 - .L_8)
	.align		4
.L_8:
        /*0028*/ 	.word	index@(_Z6kernelP6uchar4iii)
        /*002c*/ 	.word	0x00000000


	//----- nvinfo : EIATTR_MIN_STACK_SIZE
	.align		4
.L_9:
        /*0030*/ 	.byte	0x04, 0x12
        /*0032*/ 	.short	(.L_11 - .L_10)
	.align		4
.L_10:
        /*0034*/ 	.word	index@(_Z6kernelP6uchar4iii)
        /*0038*/ 	.word	0x00000000
.L_11:


//--------------------- .nv.compat                --------------------------
	.section	.nv.compat,"",@"SHT_CUDA_COMPAT_INFO"
	.align	4
        /*0000*/ 	.byte	0x02, 0x09, 0x00, 0x00, 0x02, 0x02, 0x01, 0x00, 0x02, 0x05, 0x05, 0x00, 0x03, 0x07, 0x01, 0x01
        /*0010*/ 	.byte	0x02, 0x03, 0x00, 0x00, 0x02, 0x06, 0x01, 0x00, 0x04, 0x0b, 0x08, 0x00, 0x01, 0x00, 0x00, 0x00
        /*0020*/ 	.byte	0x00, 0x00, 0x00, 0x00


//--------------------- .nv.info._Z6kernelP6uchar4iii --------------------------
	.section	.nv.info._Z6kernelP6uchar4iii,"",@"SHT_CUDA_INFO"
	.sectionflags	@""
	.align	4


	//----- nvinfo : EIATTR_CUDA_API_VERSION
	.align		4
        /*0000*/ 	.byte	0x04, 0x37
        /*0002*/ 	.short	(.L_13 - .L_12)
.L_12:
        /*0004*/ 	.word	0x00000082


	//----- nvinfo : EIATTR_KPARAM_INFO
	.align		4
.L_13:
        /*0008*/ 	.byte	0x04, 0x17
        /*000a*/ 	.short	(.L_15 - .L_14)
.L_14:
        /*000c*/ 	.word	0x00000000
        /*0010*/ 	.short	0x0003
        /*0012*/ 	.short	0x0010
        /*0014*/ 	.byte	0x00, 0xf0, 0x11, 0x00


	//----- nvinfo : EIATTR_KPARAM_INFO
	.align		4
.L_15:
        /*0018*/ 	.byte	0x04, 0x17
        /*001a*/ 	.short	(.L_17 - .L_16)
.L_16:
        /*001c*/ 	.word	0x00000000
        /*0020*/ 	.short	0x0002
        /*0022*/ 	.short	0x000c
        /*0024*/ 	.byte	0x00, 0xf0, 0x11, 0x00


	//----- nvinfo : EIATTR_KPARAM_INFO
	.align		4
.L_17:
        /*0028*/ 	.byte	0x04, 0x17
        /*002a*/ 	.short	(.L_19 - .L_18)
.L_18:
        /*002c*/ 	.word	0x00000000
        /*0030*/ 	.short	0x0001
        /*0032*/ 	.short	0x0008
        /*0034*/ 	.byte	0x00, 0xf0, 0x11, 0x00


	//----- nvinfo : EIATTR_KPARAM_INFO
	.align		4
.L_19:
        /*0038*/ 	.byte	0x04, 0x17
        /*003a*/ 	.short	(.L_21 - .L_20)
.L_20:
        /*003c*/ 	.word	0x00000000
        /*0040*/ 	.short	0x0000
        /*0042*/ 	.short	0x0000
        /*0044*/ 	.byte	0x00, 0xf5, 0x21, 0x00


	//----- nvinfo : EIATTR_SPARSE_MMA_MASK
	.align		4
.L_21:
        /*0048*/ 	.byte	0x03, 0x50
        /*004a*/ 	.short	0x0000


	//----- nvinfo : EIATTR_MAXREG_COUNT
	.align		4
        /*004c*/ 	.byte	0x03, 0x1b
        /*004e*/ 	.short	0x00ff


	//----- nvinfo : EIATTR_MERCURY_ISA_VERSION
	.align		4
        /*0050*/ 	.byte	0x03, 0x5f
        /*0052*/ 	.short	0x0101


	//----- nvinfo : EIATTR_UNUSED_LOAD_BYTE_OFFSET
	.align		4
        /*0054*/ 	.byte	0x04, 0x44
        /*0056*/ 	.short	(.L_23 - .L_22)


	//   ....[0]....
.L_22:
        /*0058*/ 	.word	0x000001c0
        /*005c*/ 	.word	0x00000007


	//----- nvinfo : EIATTR_VRC_CTA_INIT_COUNT
	.align		4
.L_23:
        /*0060*/ 	.byte	0x02, 0x4a
	.zero		1
	.zero		1


	//----- nvinfo : EIATTR_EXIT_INSTR_OFFSETS
	.align		4
        /*0064*/ 	.byte	0x04, 0x1c
        /*0066*/ 	.short	(.L_25 - .L_24)


	//   ....[0]....
.L_24:
        /*0068*/ 	.word	0x000000a0


	//   ....[1]....
        /*006c*/ 	.word	0x00000150


	//   ....[2]....
        /*0070*/ 	.word	0x00000f80


	//----- nvinfo : EIATTR_CRS_STACK_SIZE
	.align		4
.L_25:
        /*0074*/ 	.byte	0x04, 0x1e
        /*0076*/ 	.short	(.L_27 - .L_26)
.L_26:
        /*0078*/ 	.word	0x00000000


	//----- nvinfo : EIATTR_CBANK_PARAM_SIZE
	.align		4
.L_27:
        /*007c*/ 	.byte	0x03, 0x19
        /*007e*/ 	.short	0x0014


	//----- nvinfo : EIATTR_PARAM_CBANK
	.align		4
        /*0080*/ 	.byte	0x04, 0x0a
        /*0082*/ 	.short	(.L_29 - .L_28)
	.align		4
.L_28:
        /*0084*/ 	.word	index@(.nv.constant0._Z6kernelP6uchar4iii)
        /*0088*/ 	.short	0x0380
        /*008a*/ 	.short	0x0014


	//----- nvinfo : EIATTR_SW_WAR
	.align		4
.L_29:
        /*008c*/ 	.byte	0x04, 0x36
        /*008e*/ 	.short	(.L_31 - .L_30)
.L_30:
        /*0090*/ 	.word	0x00000008
.L_31:


//--------------------- .nv.callgraph             --------------------------
	.section	.nv.callgraph,"",@"SHT_CUDA_CALLGRAPH"
	.align	4
	.sectionentsize	8
	.align		4
        /*0000*/ 	.word	0x00000000
	.align		4
        /*0004*/ 	.word	0xffffffff
	.align		4
        /*0008*/ 	.word	0x00000000
	.align		4
        /*000c*/ 	.word	0xfffffffe
	.align		4
        /*0010*/ 	.word	0x00000000
	.align		4
        /*0014*/ 	.word	0xfffffffd
	.align		4
        /*0018*/ 	.word	0x00000000
	.align		4
        /*001c*/ 	.word	0xfffffffc


//--------------------- .nv.constant3             --------------------------
	.section	.nv.constant3,"a",@progbits
	.align	4
.nv.constant3:
	.type		avg_dev,@object
	.size		avg_dev,(norm_dev - avg_dev)
avg_dev:
	.zero		384
	.type		norm_dev,@object
	.size		norm_dev,(.L_1 - norm_dev)
norm_dev:
	.zero		128
.L_1:


//--------------------- .text._Z6kernelP6uchar4iii --------------------------
	.section	.text._Z6kernelP6uchar4iii,"ax",@progbits
	.align	128
        .global         _Z6kernelP6uchar4iii
        .type           _Z6kernelP6uchar4iii,@function
        .size           _Z6kernelP6uchar4iii,(.L_x_38 - _Z6kernelP6uchar4iii)
        .other          _Z6kernelP6uchar4iii,@"STO_CUDA_ENTRY STV_DEFAULT"
_Z6kernelP6uchar4iii:
.text._Z6kernelP6uchar4iii:
[----:B------:R-:W-:Y:S01]  /*0000*/  LDC R1, c[0x0][0x37c] ;  /* 0x0000df00ff017b82 */ /* 0x000fe20000000800 */
[----:B------:R-:W0:Y:S01]  /*0010*/  S2R R2, SR_CTAID.X ;  /* 0x0000000000027919 */ /* 0x000e220000002500 */
[----:B------:R-:W1:Y:S01]  /*0020*/  LDCU.64 UR8, c[0x0][0x388] ;  /* 0x00007100ff0877ac */ /* 0x000e620008000a00 */
[----:B------:R-:W0:Y:S01]  /*0030*/  S2R R3, SR_TID.X ;  /* 0x0000000000037919 */ /* 0x000e220000002100 */
[----:B------:R-:W0:Y:S01]  /*0040*/  LDCU UR4, c[0x0][0x360] ;  /* 0x00006c00ff0477ac */ /* 0x000e220008000800 */
[----:B------:R-:W2:Y:S01]  /*0050*/  LDCU UR6, c[0x0][0x370] ;  /* 0x00006e00ff0677ac */ /* 0x000ea20008000800 */
[----:B-1----:R-:W-:Y:S01]  /*0060*/  UIMAD UR5, UR9, UR8, URZ ;  /* 0x00000008090572a4 */ /* 0x002fe2000f8e02ff */
[----:B0-----:R-:W-:Y:S01]  /*0070*/  IMAD R2, R2, UR4, R3 ;  /* 0x0000000402027c24 */ /* 0x001fe2000f8e0203 */
[----:B--2---:R-:W-:-:S04]  /*0080*/  UIMAD UR4, UR4, UR6, URZ ;  /* 0x00000006040472a4 */ /* 0x004fc8000f8e02ff */
[----:B------:R-:W-:-:S13]  /*0090*/  ISETP.GE.AND P0, PT, R2, UR5, PT ;  /* 0x0000000502007c0c */ /* 0x000fda000bf06270 */
[----:B------:R-:W-:Y:S05]  /*00a0*/  @P0 EXIT ;  /* 0x000000000000094d */ /* 0x000fea0003800000 */
[----:B------:R-:W0:Y:S01]  /*00b0*/  LDCU UR6, c[0x0][0x390] ;  /* 0x00007200ff0677ac */ /* 0x000e220008000800 */
[----:B------:R-:W1:Y:S01]  /*00c0*/  LDCU.64 UR8, c[0x0][0x358] ;  /* 0x00006b00ff0877ac */ /* 0x000e620008000a00 */
[----:B0-----:R-:W-:-:S09]  /*00d0*/  UISETP.GT.AND UP0, UPT, UR6, URZ, UPT ;  /* 0x000000ff0600728c */ /* 0x001fd2000bf04270 */
[----:B-1----:R-:W-:Y:S05]  /*00e0*/  BRA.U UP0, `(.L_x_0) ;  /* 0x00000001001c7547 */ /* 0x002fea000b800000 */
[----:B------:R-:W0:Y:S02]  /*00f0*/  LDC.64 R6, c[0x0][0x380] ;  /* 0x0000e000ff067b82 */ /* 0x000e240000000a00 */
.L_x_1:
[C---:B0-----:R-:W-:Y:S01]  /*0100*/  IMAD.WIDE R4, R2.reuse, 0x4, R6 ;  /* 0x0000000402047825 */ /* 0x041fe200078e0206 */
[----:B------:R-:W-:-:S04]  /*0110*/  IADD3 R2, PT, PT, R2, UR4, RZ ;  /* 0x0000000402027c10 */ /* 0x000fc8000fffe0ff */
[----:B------:R1:W-:Y:S01]  /*0120*/  STG.E.U8 desc[UR8][R4.64+0x3], RZ ;  /* 0x000003ff04007986 */ /* 0x0003e2000c101108 */
[----:B------:R-:W-:-:S13]  /*0130*/  ISETP.GE.AND P0, PT, R2, UR5, PT ;  /* 0x0000000502007c0c */ /* 0x000fda000bf06270 */
[----:B-1----:R-:W-:Y:S05]  /*0140*/  @!P0 BRA `(.L_x_1) ;  /* 0xfffffffc00ec8947 */ /* 0x002fea000383ffff */
[----:B------:R-:W-:Y:S05]  /*0150*/  EXIT ;  /* 0x000000000000794d */ /* 0x000fea0003800000 */
.L_x_0:
[----:B------:R-:W-:Y:S02]  /*0160*/  ULOP3.LUT UR7, UR6, 0x7ffffffc, URZ, 0xc0, !UPT ;  /* 0x7ffffffc06077892 */ /* 0x000fe4000f8ec0ff */
[----:B------:R-:W-:Y:S02]  /*0170*/  ULOP3.LUT UR6, UR6, 0x3, URZ, 0xc0, !UPT ;  /* 0x0000000306067892 */ /* 0x000fe4000f8ec0ff */
[----:B------:R-:W-:-:S12]  /*0180*/  UIADD3 UR10, UPT, UPT, -UR7, URZ, URZ ;  /* 0x000000ff070a7290 */ /* 0x000fd8000fffe1ff */
.L_x_23:
[----:B0-----:R-:W0:Y:S08]  /*0190*/  LDC.64 R14, c[0x0][0x380] ;  /* 0x0000e000ff0e7b82 */ /* 0x001e300000000a00 */
[----:B------:R-:W1:Y:S01]  /*01a0*/  LDC R4, c[0x0][0x390] ;  /* 0x0000e400ff047b82 */ /* 0x000e620000000800 */
[----:B0-----:R-:W-:-:S05]  /*01b0*/  IMAD.WIDE R14, R2, 0x4, R14 ;  /* 0x00000004020e7825 */ /* 0x001fca00078e020e */
[----:B------:R-:W2:Y:S01]  /*01c0*/  LDG.E R0, desc[UR8][R14.64] ;  /* 0x000000080e007981 */ /* 0x000ea2000c1e1900 */
[----:B------:R-:W-:Y:S01]  /*01d0*/  IADD3 R2, PT, PT, R2, UR4, RZ ;  /* 0x0000000402027c10 */ /* 0x000fe2000fffe0ff */
[----:B------:R-:W-:Y:S01]  /*01e0*/  BSSY.RECONVERGENT B0, `(.L_x_2) ;  /* 0x0000019000007945 */ /* 0x000fe20003800200 */
[----:B-1----:R-:W-:Y:S01]  /*01f0*/  ISETP.GE.U32.AND P0, PT, R4, 0x4, PT ;  /* 0x000000040400780c */ /* 0x002fe20003f06070 */
[----:B------:R-:W-:Y:S01]  /*0200*/  IMAD.MOV.U32 R12, RZ, RZ, RZ ;  /* 0x000000ffff0c7224 */ /* 0x000fe200078e00ff */
[----:B------:R-:W-:Y:S02]  /*0210*/  ISETP.GE.AND P2, PT, R2, UR5, PT ;  /* 0x0000000502007c0c */ /* 0x000fe4000bf46270 */
[C---:B--2---:R-:W-:Y:S02]  /*0220*/  PRMT R3, R0.reuse, 0x7210, RZ ;  /* 0x0000721000037816 */ /* 0x044fe400000000ff */
[C---:B------:R-:W-:Y:S02]  /*0230*/  PRMT R5, R0.reuse, 0x7770, RZ ;  /* 0x0000777000057816 */ /* 0x040fe400000000ff */
[C---:B------:R-:W-:Y:S01]  /*0240*/  PRMT R4, R0.reuse, 0x7771, RZ ;  /* 0x0000777100047816 */ /* 0x040fe200000000ff */
[----:B------:R-:W-:Y:S01]  /*0250*/  IDP.4A.U8.U8 R3, R3, R3, RZ ;  /* 0x0000000303037226 */ /* 0x000fe200000000ff */
[----:B------:R-:W-:-:S02]  /*0260*/  PRMT R6, R0, 0x7772, RZ ;  /* 0x0000777200067816 */ /* 0x000fc400000000ff */
[----:B------:R-:W-:Y:S02]  /*0270*/  I2FP.F32.U32 R5, R5 ;  /* 0x0000000500057245 */ /* 0x000fe40000201000 */
[----:B------:R-:W-:Y:S02]  /*0280*/  I2FP.F32.U32 R8, R3 ;  /* 0x0000000300087245 */ /* 0x000fe40000201000 */
[----:B------:R-:W-:Y:S02]  /*0290*/  I2FP.F32.U32 R4, R4 ;  /* 0x0000000400047245 */ /* 0x000fe40000201000 */
[----:B------:R0:W1:Y:S01]  /*02a0*/  MUFU.RSQ R9, R8 ;  /* 0x0000000800097308 */ /* 0x0000620000001400 */
[----:B------:R-:W-:Y:S01]  /*02b0*/  VIADD R3, R8, 0xf3000000 ;  /* 0xf300000008037836 */ /* 0x000fe20000000000 */
[----:B------:R-:W-:-:S04]  /*02c0*/  I2FP.F32.U32 R6, R6 ;  /* 0x0000000600067245 */ /* 0x000fc80000201000 */
[----:B------:R-:W-:-:S13]  /*02d0*/  ISETP.GT.U32.AND P1, PT, R3, 0x727fffff, PT ;  /* 0x727fffff0300780c */ /* 0x000fda0003f24070 */
[----:B01----:R-:W-:Y:S05]  /*02e0*/  @!P1 BRA `(.L_x_3) ;  /* 0x0000000000109947 */ /* 0x003fea0003800000 */
[----:B------:R-:W-:-:S07]  /*02f0*/  MOV R11, 0x310 ;  /* 0x00000310000b7802 */ /* 0x000fce0000000f00 */
[----:B------:R-:W-:Y:S05]  /*0300*/  CALL.REL.NOINC `($__internal_0_$__cuda_sm20_sqrt_rn_f32_slowpath) ;  /* 0x0000000c00207944 */ /* 0x000fea0003c00000 */
[----:B------:R-:W-:Y:S01]  /*0310*/  MOV R7, R3 ;  /* 0x0000000300077202 */ /* 0x000fe20000000f00 */
[----:B------:R-:W-:Y:S06]  /*0320*/  BRA `(.L_x_4) ;  /* 0x0000000000107947 */ /* 0x000fec0003800000 */
.L_x_3:
[----:B------:R-:W-:Y:S01]  /*0330*/  FMUL.FTZ R7, R8, R9 ;  /* 0x0000000908077220 */ /* 0x000fe20000410000 */
[----:B------:R-:W-:-:S03]  /*0340*/  FMUL.FTZ R3, R9, 0.5 ;  /* 0x3f00000009037820 */ /* 0x000fc60000410000 */
[----:B------:R-:W-:-:S04]  /*0350*/  FFMA R0, -R7, R7, R8 ;  /* 0x0000000707007223 */ /* 0x000fc80000000108 */
[----:B------:R-:W-:-:S07]  /*0360*/  FFMA R7, R0, R3, R7 ;  /* 0x0000000300077223 */ /* 0x000fce0000000007 */
.L_x_4:
[----:B------:R-:W-:Y:S05]  /*0370*/  BSYNC.RECONVERGENT B0 ;  /* 0x0000000000007941 */ /* 0x000fea0003800200 */
.L_x_2:
[----:B------:R-:W-:Y:S01]  /*0380*/  PRMT R17, RZ, 0x7610, R17 ;  /* 0x00007610ff117816 */ /* 0x000fe20000000011 */
[----:B------:R-:W-:Y:S01]  /*0390*/  IMAD.MOV.U32 R18, RZ, RZ, RZ ;  /* 0x000000ffff127224 */ /* 0x000fe200078e00ff */
[----:B------:R-:W-:Y:S06]  /*03a0*/  @!P0 BRA `(.L_x_5) ;  /* 0x00000004009c8947 */ /* 0x000fec0003800000 */
[----:B------:R-:W-:Y:S01]  /*03b0*/  HFMA2 R18, -RZ, RZ, 0, 0 ;  /* 0x00000000ff127431 */ /* 0x000fe200000001ff */
[----:B------:R-:W-:Y:S01]  /*03c0*/  PRMT R17, RZ, 0x7610, R17 ;  /* 0x00007610ff117816 */ /* 0x000fe20000000011 */
[----:B------:R-:W-:Y:S01]  /*03d0*/  IMAD.MOV.U32 R9, RZ, RZ, RZ ;  /* 0x000000ffff097224 */ /* 0x000fe200078e00ff */
[----:B------:R-:W-:Y:S01]  /*03e0*/  MOV R10, 0x188 ;  /* 0x00000188000a7802 */ /* 0x000fe20000000f00 */
[----:B------:R-:W-:Y:S01]  /*03f0*/  IMAD.MOV.U32 R11, RZ, RZ, 0x18 ;  /* 0x00000018ff0b7424 */ /* 0x000fe200078e00ff */
[----:B------:R-:W-:-:S07]  /*0400*/  MOV R12, UR10 ;  /* 0x0000000a000c7c02 */ /* 0x000fce0008000f00 */
.L_x_14:
[----:B------:R-:W0:Y:S01]  /*0410*/  LDC R0, c[0x3][R10+-0x8] ;  /* 0x00fffe000a007b82 */ /* 0x000e220000000800 */
[----:B------:R-:W-:Y:S07]  /*0420*/  BSSY.RECONVERGENT B0, `(.L_x_6) ;  /* 0x0000012000007945 */ /* 0x000fee0003800200 */
[----:B------:R-:W1:Y:S08]  /*0430*/  LDC.64 R20, c[0x3][R11+-0x18] ;  /* 0x00fffa000b147b82 */ /* 0x000e700000000a00 */
[----:B------:R-:W2:Y:S01]  /*0440*/  LDC R8, c[0x3][R11+-0x10] ;  /* 0x00fffc000b087b82 */ /* 0x000ea20000000800 */
[----:B0-----:R-:W-:-:S04]  /*0450*/  FMUL R16, R0, R7 ;  /* 0x0000000700107220 */ /* 0x001fc80000400000 */
[----:B------:R-:W0:Y:S01]  /*0460*/  MUFU.RCP R13, R16 ;  /* 0x00000010000d7308 */ /* 0x000e220000001000 */
[----:B-1----:R-:W-:-:S04]  /*0470*/  FMUL R0, R4, R21 ;  /* 0x0000001504007220 */ /* 0x002fc80000400000 */
[----:B------:R-:W-:-:S04]  /*0480*/  FFMA R3, R5, R20, R0 ;  /* 0x0000001405037223 */ /* 0x000fc80000000000 */
[----:B--2---:R-:W-:-:S04]  /*0490*/  FFMA R3, R6, R8, R3 ;  /* 0x0000000806037223 */ /* 0x004fc80000000003 */
[----:B------:R-:W1:Y:S01]  /*04a0*/  FCHK P0, R3, R16 ;  /* 0x0000001003007302 */ /* 0x000e620000000000 */
[----:B0-----:R-:W-:-:S04]  /*04b0*/  FFMA R0, -R16, R13, 1 ;  /* 0x3f80000010007423 */ /* 0x001fc8000000010d */
[----:B------:R-:W-:-:S04]  /*04c0*/  FFMA R0, R13, R0, R13 ;  /* 0x000000000d007223 */ /* 0x000fc8000000000d */
[----:B------:R-:W-:-:S04]  /*04d0*/  FFMA R13, R3, R0, RZ ;  /* 0x00000000030d7223 */ /* 0x000fc800000000ff */
[----:B------:R-:W-:-:S04]  /*04e0*/  FFMA R8, -R16, R13, R3 ;  /* 0x0000000d10087223 */ /* 0x000fc80000000103 */
[----:B------:R-:W-:Y:S01]  /*04f0*/  FFMA R13, R0, R8, R13 ;  /* 0x00000008000d7223 */ /* 0x000fe2000000000d */
[----:B-1----:R-:W-:Y:S06]  /*0500*/  @!P0 BRA `(.L_x_7) ;  /* 0x00000000000c8947 */ /* 0x002fec0003800000 */
[----:B------:R-:W-:Y:S01]  /*0510*/  IMAD.MOV.U32 R0, RZ, RZ, R16 ;  /* 0x000000ffff007224 */ /* 0x000fe200078e0010 */
[----:B------:R-:W-:-:S07]  /*0520*/  MOV R8, 0x540 ;  /* 0x0000054000087802 */ /* 0x000fce0000000f00 */
[----:B------:R-:W-:Y:S05]  /*0530*/  CALL.REL.NOINC `($__internal_1_$__cuda_sm3x_div_rn_noftz_f32_slowpath) ;  /* 0x0000000800f07944 */ /* 0x000fea0003c00000 */
.L_x_7:
[----:B------:R-:W-:Y:S05]  /*0540*/  BSYNC.RECONVERGENT B0 ;  /* 0x0000000000007941 */ /* 0x000fea0003800200 */
.L_x_6:
[----:B------:R-:W0:Y:S01]  /*0550*/  LDC R0, c[0x3][R10+-0x4] ;  /* 0x00ffff000a007b82 */ /* 0x000e220000000800 */
[CC--:B------:R-:W-:Y:S01]  /*0560*/  FSETP.GT.AND P0, PT, R13.reuse, R18.reuse, PT ;  /* 0x000000120d00720b */ /* 0x0c0fe20003f04000 */
[----:B------:R-:W-:Y:S03]  /*0570*/  BSSY.RECONVERGENT B0, `(.L_x_8) ;  /* 0x0000013000007945 */ /* 0x000fe60003800200 */
[----:B------:R-:W-:Y:S02]  /*0580*/  FSEL R18, R13, R18, P0 ;  /* 0x000000120d127208 */ /* 0x000fe40000000000 */
[----:B------:R-:W-:Y:S01]  /*0590*/  SEL R17, R9, R17, P0 ;  /* 0x0000001109117207 */ /* 0x000fe20000000000 */
[----:B------:R-:W1:Y:S08]  /*05a0*/  LDC.64 R20, c[0x3][R11+-0x8] ;  /* 0x00fffe000b147b82 */ /* 0x000e700000000a00 */
[----:B------:R-:W2:Y:S01]  /*05b0*/  LDC R8, c[0x3][R11+-0xc] ;  /* 0x00fffd000b087b82 */ /* 0x000ea20000000800 */
[----:B0-----:R-:W-:-:S04]  /*05c0*/  FMUL R0, R0, R7 ;  /* 0x0000000700007220 */ /* 0x001fc80000400000 */
[----:B------:R-:W0:Y:S01]  /*05d0*/  MUFU.RCP R19, R0 ;  /* 0x0000000000137308 */ /* 0x000e220000001000 */
[----:B-1----:R-:W-:-:S04]  /*05e0*/  FMUL R20, R4, R20 ;  /* 0x0000001404147220 */ /* 0x002fc80000400000 */
[----:B--2---:R-:W-:-:S04]  /*05f0*/  FFMA R3, R5, R8, R20 ;  /* 0x0000000805037223 */ /* 0x004fc80000000014 */
[----:B------:R-:W-:Y:S01]  /*0600*/  FFMA R3, R6, R21, R3 ;  /* 0x0000001506037223 */ /* 0x000fe20000000003 */
[----:B0-----:R-:W-:-:S03]  /*0610*/  FFMA R8, -R0, R19, 1 ;  /* 0x3f80000000087423 */ /* 0x001fc60000000113 */
[----:B------:R-:W0:Y:S01]  /*0620*/  FCHK P1, R3, R0 ;  /* 0x0000000003007302 */ /* 0x000e220000020000 */
[----:B------:R-:W-:-:S04]  /*0630*/  FFMA R8, R19, R8, R19 ;  /* 0x0000000813087223 */ /* 0x000fc80000000013 */
[----:B------:R-:W-:-:S04]  /*0640*/  FFMA R19, R3, R8, RZ ;  /* 0x0000000803137223 */ /* 0x000fc800000000ff */
[----:B------:R-:W-:-:S04]  /*0650*/  FFMA R16, -R0, R19, R3 ;  /* 0x0000001300107223 */ /* 0x000fc80000000103 */
[----:B------:R-:W-:Y:S01]  /*0660*/  FFMA R13, R8, R16, R19 ;  /* 0x00000010080d7223 */ /* 0x000fe20000000013 */
[----:B0-----:R-:W-:Y:S06]  /*0670*/  @!P1 BRA `(.L_x_9) ;  /* 0x0000000000089947 */ /* 0x001fec0003800000 */
[----:B------:R-:W-:-:S07]  /*0680*/  MOV R8, 0x6a0 ;  /* 0x000006a000087802 */ /* 0x000fce0000000f00 */
[----:B------:R-:W-:Y:S05]  /*0690*/  CALL.REL.NOINC `($__internal_1_$__cuda_sm3x_div_rn_noftz_f32_slowpath) ;  /* 0x0000000800987944 */ /* 0x000fea0003c00000 */
.L_x_9:
[----:B------:R-:W-:Y:S05]  /*06a0*/  BSYNC.RECONVERGENT B0 ;  /* 0x0000000000007941 */ /* 0x000fea0003800200 */
.L_x_8:
[----:B------:R-:W0:Y:S01]  /*06b0*/  LDC R0, c[0x3][R10] ;  /* 0x00c000000a007b82 */ /* 0x000e220000000800 */
[CC--:B------:R-:W-:Y:S01]  /*06c0*/  FSETP.GT.AND P0, PT, R13.reuse, R18.reuse, PT ;  /* 0x000000120d00720b */ /* 0x0c0fe20003f04000 */
[----:B------:R-:W-:Y:S03]  /*06d0*/  BSSY.RECONVERGENT B0, `(.L_x_10) ;  /* 0x0000013000007945 */ /* 0x000fe60003800200 */
[----:B------:R-:W-:-:S03]  /*06e0*/  FSEL R18, R13, R18, P0 ;  /* 0x000000120d127208 */ /* 0x000fc60000000000 */
[----:B------:R-:W1:Y:S06]  /*06f0*/  LDC.64 R20, c[0x3][R11] ;  /* 0x00c000000b147b82 */ /* 0x000e6c0000000a00 */
[----:B------:R-:W-:Y:S02]  /*0700*/  @P0 IADD3 R17, PT, PT, R9, 0x1, RZ ;  /* 0x0000000109110810 */ /* 0x000fe40007ffe0ff */
        /* <DEDUP_REMOVED lines=13> */
[----:B------:R-:W-:-:S07]  /*07e0*/  MOV R8, 0x800 ;  /* 0x0000080000087802 */ /* 0x000fce0000000f00 */
[----:B------:R-:W-:Y:S05]  /*07f0*/  CALL.REL.NOINC `($__internal_1_$__cuda_sm3x_div_rn_noftz_f32_slowpath) ;  /* 0x0000000800407944 */ /* 0x000fea0003c00000 */
.L_x_11:
[----:B------:R-:W-:Y:S05]  /*0800*/  BSYNC.RECONVERGENT B0 ;  /* 0x0000000000007941 */ /* 0x000fea0003800200 */
.L_x_10:
[----:B------:R-:W0:Y:S01]  /*0810*/  LDC R0, c[0x3][R10+0x4] ;  /* 0x00c001000a007b82 */ /* 0x000e220000000800 */
[CC--:B------:R-:W-:Y:S01]  /*0820*/  FSETP.GT.AND P0, PT, R13.reuse, R18.reuse, PT ;  /* 0x000000120d00720b */ /* 0x0c0fe20003f04000 */
[----:B------:R-:W-:Y:S03]  /*0830*/  BSSY.RECONVERGENT B0, `(.L_x_12) ;  /* 0x0000014000007945 */ /* 0x000fe60003800200 */
[----:B------:R-:W-:-:S03]  /*0840*/  FSEL R18, R13, R18, P0 ;  /* 0x000000120d127208 */ /* 0x000fc60000000000 */
[----:B------:R-:W1:Y:S06]  /*0850*/  LDC.64 R20, c[0x3][R11+0x10] ;  /* 0x00c004000b147b82 */ /* 0x000e6c0000000a00 */
[----:B------:R-:W-:Y:S02]  /*0860*/  @P0 VIADD R17, R9, 0x2 ;  /* 0x0000000209110836 */ /* 0x000fe40000000000 */
        /* <DEDUP_REMOVED lines=15> */
[----:B------:R-:W-:-:S07]  /*0960*/  MOV R19, R13 ;  /* 0x0000000d00137202 */ /* 0x000fce0000000f00 */
.L_x_13:
[----:B------:R-:W-:Y:S05]  /*0970*/  BSYNC.RECONVERGENT B0 ;  /* 0x0000000000007941 */ /* 0x000fea0003800200 */
.L_x_12:
[----:B------:R-:W-:Y:S01]  /*0980*/  VIADD R12, R12, 0x4 ;  /* 0x000000040c0c7836 */ /* 0x000fe20000000000 */
[-C--:B------:R-:W-:Y:S01]  /*0990*/  FSETP.GT.AND P0, PT, R19, R18.reuse, PT ;  /* 0x000000121300720b */ /* 0x080fe20003f04000 */
[----:B------:R-:W-:Y:S01]  /*09a0*/  VIADD R11, R11, 0x30 ;  /* 0x000000300b0b7836 */ /* 0x000fe20000000000 */
[----:B------:R-:W-:Y:S02]  /*09b0*/  IADD3 R10, PT, PT, R10, 0x10, RZ ;  /* 0x000000100a0a7810 */ /* 0x000fe40007ffe0ff */
[----:B------:R-:W-:Y:S02]  /*09c0*/  ISETP.NE.AND P1, PT, R12, RZ, PT ;  /* 0x000000ff0c00720c */ /* 0x000fe40003f25270 */
[----:B------:R-:W-:-:S07]  /*09d0*/  FSEL R18, R19, R18, P0 ;  /* 0x0000001213127208 */ /* 0x000fce0000000000 */
[C---:B------:R-:W-:Y:S01]  /*09e0*/  @P0 IADD3 R17, PT, PT, R9.reuse, 0x3, RZ ;  /* 0x0000000309110810 */ /* 0x040fe20007ffe0ff */
[----:B------:R-:W-:-:S03]  /*09f0*/  VIADD R9, R9, 0x4 ;  /* 0x0000000409097836 */ /* 0x000fc60000000000 */
[----:B------:R-:W-:Y:S05]  /*0a00*/  @P1 BRA `(.L_x_14) ;  /* 0xfffffff800801947 */ /* 0x000fea000383ffff */
[----:B------:R-:W-:-:S07]  /*0a10*/  MOV R12, UR7 ;  /* 0x00000007000c7c02 */ /* 0x000fce0008000f00 */
.L_x_5:
[----:B------:R-:W-:-:S09]  /*0a20*/  UISETP.NE.AND UP0, UPT, UR6, URZ, UPT ;  /* 0x000000ff0600728c */ /* 0x000fd2000bf05270 */
[----:B------:R-:W-:Y:S05]  /*0a30*/  BRA.U !UP0, `(.L_x_15) ;  /* 0x0000000508487547 */ /* 0x000fea000b800000 */
[----:B------:R-:W-:-:S09]  /*0a40*/  UISETP.NE.AND UP0, UPT, UR6, 0x1, UPT ;  /* 0x000000010600788c */ /* 0x000fd2000bf05270 */
[----:B------:R-:W-:Y:S05]  /*0a50*/  BRA.U !UP0, `(.L_x_16) ;  /* 0x0000000108cc7547 */ /* 0x000fea000b800000 */
[----:B------:R-:W-:Y:S01]  /*0a60*/  UMOV UR11, 0x180 ;  /* 0x00000180000b7882 */ /* 0x000fe20000000000 */
[C---:B------:R-:W-:Y:S01]  /*0a70*/  IMAD R10, R12.reuse, 0xc, RZ ;  /* 0x0000000c0c0a7824 */ /* 0x040fe200078e02ff */
[----:B------:R-:W-:Y:S01]  /*0a80*/  LEA R9, R12, UR11, 0x2 ;  /* 0x0000000b0c097c11 */ /* 0x000fe2000f8e10ff */
[----:B------:R-:W-:Y:S02]  /*0a90*/  BSSY.RECONVERGENT B0, `(.L_x_17) ;  /* 0x0000014000007945 */ /* 0x000fe40003800200 */
[----:B------:R-:W0:Y:S08]  /*0aa0*/  LDC.64 R20, c[0x3][R10] ;  /* 0x00c000000a147b82 */ /* 0x000e300000000a00 */
[----:B------:R-:W1:Y:S08]  /*0ab0*/  LDC R0, c[0x3][R9] ;  /* 0x00c0000009007b82 */ /* 0x000e700000000800 */
[----:B------:R-:W2:Y:S01]  /*0ac0*/  LDC R8, c[0x3][R10+0x8] ;  /* 0x00c002000a087b82 */ /* 0x000ea20000000800 */
[----:B-1----:R-:W-:Y:S01]  /*0ad0*/  FMUL R16, R0, R7 ;  /* 0x0000000700107220 */ /* 0x002fe20000400000 */
[----:B0-----:R-:W-:-:S03]  /*0ae0*/  FMUL R0, R4, R21 ;  /* 0x0000001504007220 */ /* 0x001fc60000400000 */
[----:B------:R-:W0:Y:S01]  /*0af0*/  MUFU.RCP R11, R16 ;  /* 0x00000010000b7308 */ /* 0x000e220000001000 */
        /* <DEDUP_REMOVED lines=12> */
[----:B------:R-:W-:-:S07]  /*0bc0*/  MOV R11, R13 ;  /* 0x0000000d000b7202 */ /* 0x000fce0000000f00 */
.L_x_18:
[----:B------:R-:W-:Y:S05]  /*0bd0*/  BSYNC.RECONVERGENT B0 ;  /* 0x0000000000007941 */ /* 0x000fea0003800200 */
.L_x_17:
        /* <DEDUP_REMOVED lines=19> */
[----:B------:R-:W-:Y:S01]  /*0d10*/  IMAD.MOV.U32 R0, RZ, RZ, R16 ;  /* 0x000000ffff007224 */ /* 0x000fe200078e0010 */
[----:B------:R-:W-:-:S07]  /*0d20*/  MOV R8, 0xd40 ;  /* 0x00000d4000087802 */ /* 0x000fce0000000f00 */
[----:B------:R-:W-:Y:S05]  /*0d30*/  CALL.REL.NOINC `($__internal_1_$__cuda_sm3x_div_rn_noftz_f32_slowpath) ;  /* 0x0000000000f07944 */ /* 0x000fea0003c00000 */
.L_x_20:
[----:B------:R-:W-:Y:S05]  /*0d40*/  BSYNC.RECONVERGENT B0 ;  /* 0x0000000000007941 */ /* 0x000fea0003800200 */
.L_x_19:
[----:B------:R-:W-:-:S04]  /*0d50*/  FSETP.GT.AND P0, PT, R13, R18, PT ;  /* 0x000000120d00720b */ /* 0x000fc80003f04000 */
[----:B------:R-:W-:-:S09]  /*0d60*/  FSEL R18, R13, R18, P0 ;  /* 0x000000120d127208 */ /* 0x000fd20000000000 */
[C---:B------:R-:W-:Y:S01]  /*0d70*/  @P0 IADD3 R17, PT, PT, R12.reuse, 0x1, RZ ;  /* 0x000000010c110810 */ /* 0x040fe20007ffe0ff */
[----:B------:R-:W-:-:S07]  /*0d80*/  VIADD R12, R12, 0x2 ;  /* 0x000000020c0c7836 */ /* 0x000fce0000000000 */
.L_x_16:
[----:B------:R-:W0:Y:S02]  /*0d90*/  LDCU UR11, c[0x0][0x390] ;  /* 0x00007200ff0b77ac */ /* 0x000e240008000800 */
[----:B0-----:R-:W-:-:S09]  /*0da0*/  ULOP3.LUT UP0, URZ, UR11, 0x1, URZ, 0xc0, !UPT ;  /* 0x000000010bff7892 */ /* 0x001fd2000f80c0ff */
        /* <DEDUP_REMOVED lines=8> */
[----:B0-----:R-:W-:-:S04]  /*0e30*/  FMUL R4, R4, R9 ;  /* 0x0000000904047220 */ /* 0x001fc80000400000 */
[----:B------:R-:W-:Y:S01]  /*0e40*/  FFMA R3, R5, R8, R4 ;  /* 0x0000000805037223 */ /* 0x000fe20000000004 */
[----:B-1----:R-:W-:-:S04]  /*0e50*/  FMUL R16, R16, R7 ;  /* 0x0000000710107220 */ /* 0x002fc80000400000 */
[----:B------:R-:W0:Y:S01]  /*0e60*/  MUFU.RCP R7, R16 ;  /* 0x0000001000077308 */ /* 0x000e220000001000 */
[----:B--2---:R-:W-:-:S07]  /*0e70*/  FFMA R3, R6, R10, R3 ;  /* 0x0000000a06037223 */ /* 0x004fce0000000003 */
[----:B------:R-:W1:Y:S01]  /*0e80*/  FCHK P0, R3, R16 ;  /* 0x0000001003007302 */ /* 0x000e620000000000 */
[----:B0-----:R-:W-:-:S04]  /*0e90*/  FFMA R4, -R16, R7, 1 ;  /* 0x3f80000010047423 */ /* 0x001fc80000000107 */
[----:B------:R-:W-:-:S04]  /*0ea0*/  FFMA R4, R7, R4, R7 ;  /* 0x0000000407047223 */ /* 0x000fc80000000007 */
[----:B------:R-:W-:-:S04]  /*0eb0*/  FFMA R5, R3, R4, RZ ;  /* 0x0000000403057223 */ /* 0x000fc800000000ff */
[----:B------:R-:W-:-:S04]  /*0ec0*/  FFMA R6, -R16, R5, R3 ;  /* 0x0000000510067223 */ /* 0x000fc80000000103 */
[----:B------:R-:W-:Y:S01]  /*0ed0*/  FFMA R5, R4, R6, R5 ;  /* 0x0000000604057223 */ /* 0x000fe20000000005 */
[----:B-1----:R-:W-:Y:S06]  /*0ee0*/  @!P0 BRA `(.L_x_22) ;  /* 0x0000000000108947 */ /* 0x002fec0003800000 */
[----:B------:R-:W-:Y:S02]  /*0ef0*/  MOV R0, R16 ;  /* 0x0000001000007202 */ /* 0x000fe40000000f00 */
[----:B------:R-:W-:-:S07]  /*0f00*/  MOV R8, 0xf20 ;  /* 0x00000f2000087802 */ /* 0x000fce0000000f00 */
[----:B------:R-:W-:Y:S05]  /*0f10*/  CALL.REL.NOINC `($__internal_1_$__cuda_sm3x_div_rn_noftz_f32_slowpath) ;  /* 0x0000000000787944 */ /* 0x000fea0003c00000 */
[----:B------:R-:W-:-:S07]  /*0f20*/  IMAD.MOV.U32 R5, RZ, RZ, R13 ;  /* 0x000000ffff057224 */ /* 0x000fce00078e000d */
.L_x_22:
[----:B------:R-:W-:Y:S05]  /*0f30*/  BSYNC.RECONVERGENT B0 ;  /* 0x0000000000007941 */ /* 0x000fea0003800200 */
.L_x_21:
[----:B------:R-:W-:-:S04]  /*0f40*/  FSETP.GT.AND P0, PT, R5, R18, PT ;  /* 0x000000120500720b */ /* 0x000fc80003f04000 */
[----:B------:R-:W-:-:S09]  /*0f50*/  SEL R17, R12, R17, P0 ;  /* 0x000000110c117207 */ /* 0x000fd20000000000 */
.L_x_15:
[----:B------:R0:W-:Y:S01]  /*0f60*/  STG.E.U8 desc[UR8][R14.64+0x3], R17 ;  /* 0x000003110e007986 */ /* 0x0001e2000c101108 */
[----:B------:R-:W-:Y:S05]  /*0f70*/  @!P2 BRA `(.L_x_23) ;  /* 0xfffffff00084a947 */ /* 0x000fea000383ffff */
[----:B------:R-:W-:Y:S05]  /*0f80*/  EXIT ;  /* 0x000000000000794d */ /* 0x000fea0003800000 */
        .weak           $__internal_0_$__cuda_sm20_sqrt_rn_f32_slowpath
        .type           $__internal_0_$__cuda_sm20_sqrt_rn_f32_slowpath,@function
        .size           $__internal_0_$__cuda_sm20_sqrt_rn_f32_slowpath,($__internal_1_$__cuda_sm3x_div_rn_noftz_f32_slowpath - $__internal_0_$__cuda_sm20_sqrt_rn_f32_slowpath)
$__internal_0_$__cuda_sm20_sqrt_rn_f32_slowpath:
[----:B------:R-:W-:-:S13]  /*0f90*/  LOP3.LUT P1, RZ, R8, 0x7fffffff, RZ, 0xc0, !PT ;  /* 0x7fffffff08ff7812 */ /* 0x000fda000782c0ff */
[----:B------:R-:W-:Y:S01]  /*0fa0*/  @!P1 MOV R3, R8 ;  /* 0x0000000800039202 */ /* 0x000fe20000000f00 */
[----:B------:R-:W-:Y:S06]  /*0fb0*/  @!P1 BRA `(.L_x_24) ;  /* 0x0000000000449947 */ /* 0x000fec0003800000 */
[----:B------:R-:W-:Y:S01]  /*0fc0*/  FSETP.GEU.FTZ.AND P1, PT, R8, RZ, PT ;  /* 0x000000ff0800720b */ /* 0x000fe20003f3e000 */
[----:B------:R-:W-:-:S12]  /*0fd0*/  IMAD.MOV.U32 R0, RZ, RZ, R8 ;  /* 0x000000ffff007224 */ /* 0x000fd800078e0008 */
[----:B------:R-:W-:Y:S01]  /*0fe0*/  @!P1 MOV R3, 0x7fffffff ;  /* 0x7fffffff00039802 */ /* 0x000fe20000000f00 */
[----:B------:R-:W-:Y:S06]  /*0ff0*/  @!P1 BRA `(.L_x_24) ;  /* 0x0000000000349947 */ /* 0x000fec0003800000 */
[----:B------:R-:W-:-:S13]  /*1000*/  FSETP.GTU.FTZ.AND P1, PT, |R0|, +INF , PT ;  /* 0x7f8000000000780b */ /* 0x000fda0003f3c200 */
[----:B------:R-:W-:Y:S01]  /*1010*/  @P1 FADD.FTZ R3, R0, 1 ;  /* 0x3f80000000031421 */ /* 0x000fe20000010000 */
[----:B------:R-:W-:Y:S06]  /*1020*/  @P1 BRA `(.L_x_24) ;  /* 0x0000000000281947 */ /* 0x000fec0003800000 */
[----:B------:R-:W-:-:S13]  /*1030*/  FSETP.NEU.FTZ.AND P1, PT, |R0|, +INF , PT ;  /* 0x7f8000000000780b */ /* 0x000fda0003f3d200 */
[----:B------:R-:W-:-:S04]  /*1040*/  @P1 FFMA R7, R0, 1.84467440737095516160e+19, RZ ;  /* 0x5f80000000071823 */ /* 0x000fc800000000ff */
[----:B------:R-:W0:Y:S02]  /*1050*/  @P1 MUFU.RSQ R8, R7 ;  /* 0x0000000700081308 */ /* 0x000e240000001400 */
[----:B0-----:R-:W-:Y:S01]  /*1060*/  @P1 FMUL.FTZ R10, R7, R8 ;  /* 0x00000008070a1220 */ /* 0x001fe20000410000 */
[----:B------:R-:W-:-:S03]  /*1070*/  @P1 FMUL.FTZ R8, R8, 0.5 ;  /* 0x3f00000008081820 */ /* 0x000fc60000410000 */
[----:B------:R-:W-:-:S04]  /*1080*/  @P1 FADD.FTZ R3, -R10, -RZ ;  /* 0x800000ff0a031221 */ /* 0x000fc80000010100 */
[----:B------:R-:W-:Y:S01]  /*1090*/  @P1 FFMA R9, R10, R3, R7 ;  /* 0x000000030a091223 */ /* 0x000fe20000000007 */
[----:B------:R-:W-:-:S03]  /*10a0*/  @!P1 IMAD.MOV.U32 R3, RZ, RZ, R0 ;  /* 0x000000ffff039224 */ /* 0x000fc600078e0000 */
[----:B------:R-:W-:-:S04]  /*10b0*/  @P1 FFMA R8, R9, R8, R10 ;  /* 0x0000000809081223 */ /* 0x000fc8000000000a */
[----:B------:R-:W-:-:S07]  /*10c0*/  @P1 FMUL.FTZ R3, R8, 2.3283064365386962891e-10 ;  /* 0x2f80000008031820 */ /* 0x000fce0000410000 */
.L_x_24:
[----:B------:R-:W-:Y:S01]  /*10d0*/  MOV R8, R11 ;  /* 0x0000000b00087202 */ /* 0x000fe20000000f00 */
[----:B------:R-:W-:-:S04]  /*10e0*/  IMAD.MOV.U32 R9, RZ, RZ, 0x0 ;  /* 0x00000000ff097424 */ /* 0x000fc800078e00ff */
[----:B------:R-:W-:Y:S05]  /*10f0*/  RET.REL.NODEC R8 `(_Z6kernelP6uchar4iii) ;  /* 0xffffffec08c07950 */ /* 0x000fea0003c3ffff */
        .weak           $__internal_1_$__cuda_sm3x_div_rn_noftz_f32_slowpath
        .type           $__internal_1_$__cuda_sm3x_div_rn_noftz_f32_slowpath,@function
        .size           $__internal_1_$__cuda_sm3x_div_rn_noftz_f32_slowpath,(.L_x_38 - $__internal_1_$__cuda_sm3x_div_rn_noftz_f32_slowpath)
$__internal_1_$__cuda_sm3x_div_rn_noftz_f32_slowpath:
[----:B------:R-:W-:Y:S01]  /*1100*/  SHF.R.U32.HI R13, RZ, 0x17, R0 ;  /* 0x00000017ff0d7819 */ /* 0x000fe20000011600 */
[----:B------:R-:W-:Y:S01]  /*1110*/  BSSY.RECONVERGENT B1, `(.L_x_25) ;  /* 0x0000062000017945 */ /* 0x000fe20003800200 */
[----:B------:R-:W-:Y:S02]  /*1120*/  SHF.R.U32.HI R19, RZ, 0x17, R3 ;  /* 0x00000017ff137819 */ /* 0x000fe40000011603 */
[----:B------:R-:W-:Y:S02]  /*1130*/  LOP3.LUT R13, R13, 0xff, RZ, 0xc0, !PT ;  /* 0x000000ff0d0d7812 */ /* 0x000fe400078ec0ff */
[----:B------:R-:W-:Y:S02]  /*1140*/  LOP3.LUT R19, R19, 0xff, RZ, 0xc0, !PT ;  /* 0x000000ff13137812 */ /* 0x000fe400078ec0ff */
[----:B------:R-:W-:-:S03]  /*1150*/  IADD3 R20, PT, PT, R13, -0x1, RZ ;  /* 0xffffffff0d147810 */ /* 0x000fc60007ffe0ff */
[----:B------:R-:W-:Y:S01]  /*1160*/  VIADD R21, R19, 0xffffffff ;  /* 0xffffffff13157836 */ /* 0x000fe20000000000 */
[----:B------:R-:W-:-:S04]  /*1170*/  ISETP.GT.U32.AND P0, PT, R20, 0xfd, PT ;  /* 0x000000fd1400780c */ /* 0x000fc80003f04070 */
[----:B------:R-:W-:-:S13]  /*1180*/  ISETP.GT.U32.OR P0, PT, R21, 0xfd, P0 ;  /* 0x000000fd1500780c */ /* 0x000fda0000704470 */
[----:B------:R-:W-:Y:S01]  /*1190*/  @!P0 MOV R16, RZ ;  /* 0x000000ff00108202 */ /* 0x000fe20000000f00 */
[----:B------:R-:W-:Y:S06]  /*11a0*/  @!P0 BRA `(.L_x_26) ;  /* 0x00000000005c8947 */ /* 0x000fec0003800000 */
[----:B------:R-:W-:Y:S02]  /*11b0*/  FSETP.GTU.FTZ.AND P0, PT, |R3|, +INF , PT ;  /* 0x7f8000000300780b */ /* 0x000fe40003f1c200 */
[----:B------:R-:W-:-:S04]  /*11c0*/  FSETP.GTU.FTZ.AND P1, PT, |R0|, +INF , PT ;  /* 0x7f8000000000780b */ /* 0x000fc80003f3c200 */
[----:B------:R-:W-:-:S13]  /*11d0*/  PLOP3.LUT P0, PT, P0, P1, PT, 0xf8, 0x8f ;  /* 0x00000000008f781c */ /* 0x000fda0000703f70 */
[----:B------:R-:W-:Y:S05]  /*11e0*/  @P0 BRA `(.L_x_27) ;  /* 0x00000004004c0947 */ /* 0x000fea0003800000 */
[----:B------:R-:W-:-:S13]  /*11f0*/  LOP3.LUT P0, RZ, R0, 0x7fffffff, R3, 0xc8, !PT ;  /* 0x7fffffff00ff7812 */ /* 0x000fda000780c803 */
[----:B------:R-:W-:Y:S05]  /*1200*/  @!P0 BRA `(.L_x_28) ;  /* 0x00000004003c8947 */ /* 0x000fea0003800000 */
[C---:B------:R-:W-:Y:S02]  /*1210*/  FSETP.NEU.FTZ.AND P3, PT, |R3|.reuse, +INF , PT ;  /* 0x7f8000000300780b */ /* 0x040fe40003f7d200 */
[----:B------:R-:W-:Y:S02]  /*1220*/  FSETP.NEU.FTZ.AND P1, PT, |R0|, +INF , PT ;  /* 0x7f8000000000780b */ /* 0x000fe40003f3d200 */
[----:B------:R-:W-:-:S11]  /*1230*/  FSETP.NEU.FTZ.AND P0, PT, |R3|, +INF , PT ;  /* 0x7f8000000300780b */ /* 0x000fd60003f1d200 */
[----:B------:R-:W-:Y:S05]  /*1240*/  @!P1 BRA !P3, `(.L_x_28) ;  /* 0x00000004002c9947 */ /* 0x000fea0005800000 */
[----:B------:R-:W-:-:S04]  /*1250*/  LOP3.LUT P3, RZ, R3, 0x7fffffff, RZ, 0xc0, !PT ;  /* 0x7fffffff03ff7812 */ /* 0x000fc8000786c0ff */
[----:B------:R-:W-:-:S13]  /*1260*/  PLOP3.LUT P1, PT, P1, P3, PT, 0x2f, 0xf2 ;  /* 0x0000000000f2781c */ /* 0x000fda0000f26577 */
[----:B------:R-:W-:Y:S05]  /*1270*/  @P1 BRA `(.L_x_29) ;  /* 0x0000000400181947 */ /* 0x000fea0003800000 */
[----:B------:R-:W-:-:S04]  /*1280*/  LOP3.LUT P1, RZ, R0, 0x7fffffff, RZ, 0xc0, !PT ;  /* 0x7fffffff00ff7812 */ /* 0x000fc8000782c0ff */
[----:B------:R-:W-:-:S13]  /*1290*/  PLOP3.LUT P0, PT, P0, P1, PT, 0x2f, 0xf2 ;  /* 0x0000000000f2781c */ /* 0x000fda0000702577 */
[----:B------:R-:W-:Y:S05]  /*12a0*/  @P0 BRA `(.L_x_30) ;  /* 0x0000000400000947 */ /* 0x000fea0003800000 */
[----:B------:R-:W-:Y:S02]  /*12b0*/  ISETP.GE.AND P0, PT, R21, RZ, PT ;  /* 0x000000ff1500720c */ /* 0x000fe40003f06270 */
[----:B------:R-:W-:-:S11]  /*12c0*/  ISETP.GE.AND P1, PT, R20, RZ, PT ;  /* 0x000000ff1400720c */ /* 0x000fd60003f26270 */
[----:B------:R-:W-:Y:S01]  /*12d0*/  @P0 IMAD.MOV.U32 R16, RZ, RZ, RZ ;  /* 0x000000ffff100224 */ /* 0x000fe200078e00ff */
[----:B------:R-:W-:Y:S01]  /*12e0*/  @!P0 MOV R16, 0xffffffc0 ;  /* 0xffffffc000108802 */ /* 0x000fe20000000f00 */
[----:B------:R-:W-:Y:S01]  /*12f0*/  @!P0 FFMA R3, R3, 1.84467440737095516160e+19, RZ ;  /* 0x5f80000003038823 */ /* 0x000fe200000000ff */
[----:B------:R-:W-:-:S03]  /*1300*/  @!P1 FFMA R0, R0, 1.84467440737095516160e+19, RZ ;  /* 0x5f80000000009823 */ /* 0x000fc600000000ff */
[----:B------:R-:W-:-:S07]  /*1310*/  @!P1 VIADD R16, R16, 0x40 ;  /* 0x0000004010109836 */ /* 0x000fce0000000000 */
.L_x_26:
[----:B------:R-:W-:Y:S01]  /*1320*/  LEA R23, R13, 0xc0800000, 0x17 ;  /* 0xc08000000d177811 */ /* 0x000fe200078eb8ff */
[----:B------:R-:W-:Y:S01]  /*1330*/  VIADD R22, R19, 0xffffff81 ;  /* 0xffffff8113167836 */ /* 0x000fe20000000000 */
[----:B------:R-:W-:Y:S02]  /*1340*/  BSSY.RECONVERGENT B2, `(.L_x_31) ;  /* 0x0000035000027945 */ /* 0x000fe40003800200 */
[----:B------:R-:W-:Y:S01]  /*1350*/  IADD3 R23, PT, PT, -R23, R0, RZ ;  /* 0x0000000017177210 */ /* 0x000fe20007ffe1ff */
[C---:B------:R-:W-:Y:S01]  /*1360*/  IMAD R0, R22.reuse, -0x800000, R3 ;  /* 0xff80000016007824 */ /* 0x040fe200078e0203 */
[----:B------:R-:W-:Y:S02]  /*1370*/  IADD3 R13, PT, PT, R22, 0x7f, -R13 ;  /* 0x0000007f160d7810 */ /* 0x000fe40007ffe80d */
[----:B------:R-:W0:Y:S01]  /*1380*/  MUFU.RCP R20, R23 ;  /* 0x0000001700147308 */ /* 0x000e220000001000 */
[----:B------:R-:W-:Y:S01]  /*1390*/  FADD.FTZ R21, -R23, -RZ ;  /* 0x800000ff17157221 */ /* 0x000fe20000010100 */
[----:B------:R-:W-:-:S03]  /*13a0*/  IADD3 R13, PT, PT, R13, R16, RZ ;  /* 0x000000100d0d7210 */ /* 0x000fc60007ffe0ff */
[----:B0-----:R-:W-:-:S04]  /*13b0*/  FFMA R19, R20, R21, 1 ;  /* 0x3f80000014137423 */ /* 0x001fc80000000015 */
[----:B------:R-:W-:-:S04]  /*13c0*/  FFMA R19, R20, R19, R20 ;  /* 0x0000001314137223 */ /* 0x000fc80000000014 */
[----:B------:R-:W-:-:S04]  /*13d0*/  FFMA R20, R0, R19, RZ ;  /* 0x0000001300147223 */ /* 0x000fc800000000ff */
[----:B------:R-:W-:-:S04]  /*13e0*/  FFMA R3, R21, R20, R0 ;  /* 0x0000001415037223 */ /* 0x000fc80000000000 */
[----:B------:R-:W-:-:S04]  /*13f0*/  FFMA R20, R19, R3, R20 ;  /* 0x0000000313147223 */ /* 0x000fc80000000014 */
[----:B------:R-:W-:-:S04]  /*1400*/  FFMA R21, R21, R20, R0 ;  /* 0x0000001415157223 */ /* 0x000fc80000000000 */
[----:B------:R-:W-:-:S05]  /*1410*/  FFMA R0, R19, R21, R20 ;  /* 0x0000001513007223 */ /* 0x000fca0000000014 */
[----:B------:R-:W-:-:S04]  /*1420*/  SHF.R.U32.HI R3, RZ, 0x17, R0 ;  /* 0x00000017ff037819 */ /* 0x000fc80000011600 */
[----:B------:R-:W-:-:S05]  /*1430*/  LOP3.LUT R16, R3, 0xff, RZ, 0xc0, !PT ;  /* 0x000000ff03107812 */ /* 0x000fca00078ec0ff */
[----:B------:R-:W-:-:S05]  /*1440*/  IMAD.IADD R3, R16, 0x1, R13 ;  /* 0x0000000110037824 */ /* 0x000fca00078e020d */
[----:B------:R-:W-:-:S04]  /*1450*/  IADD3 R16, PT, PT, R3, -0x1, RZ ;  /* 0xffffffff03107810 */ /* 0x000fc80007ffe0ff */
[----:B------:R-:W-:-:S13]  /*1460*/  ISETP.GE.U32.AND P0, PT, R16, 0xfe, PT ;  /* 0x000000fe1000780c */ /* 0x000fda0003f06070 */
[----:B------:R-:W-:Y:S05]  /*1470*/  @!P0 BRA `(.L_x_32) ;  /* 0x0000000000808947 */ /* 0x000fea0003800000 */
[----:B------:R-:W-:-:S13]  /*1480*/  ISETP.GT.AND P0, PT, R3, 0xfe, PT ;  /* 0x000000fe0300780c */ /* 0x000fda0003f04270 */
[----:B------:R-:W-:Y:S05]  /*1490*/  @P0 BRA `(.L_x_33) ;  /* 0x00000000006c0947 */ /* 0x000fea0003800000 */
[----:B------:R-:W-:-:S13]  /*14a0*/  ISETP.GE.AND P0, PT, R3, 0x1, PT ;  /* 0x000000010300780c */ /* 0x000fda0003f06270 */
[----:B------:R-:W-:Y:S05]  /*14b0*/  @P0 BRA `(.L_x_34) ;  /* 0x0000000000740947 */ /* 0x000fea0003800000 */
[----:B------:R-:W-:Y:S02]  /*14c0*/  ISETP.GE.AND P0, PT, R3, -0x18, PT ;  /* 0xffffffe80300780c */ /* 0x000fe40003f06270 */
[----:B------:R-:W-:-:S11]  /*14d0*/  LOP3.LUT R0, R0, 0x80000000, RZ, 0xc0, !PT ;  /* 0x8000000000007812 */ /* 0x000fd600078ec0ff */
[----:B------:R-:W-:Y:S05]  /*14e0*/  @!P0 BRA `(.L_x_34) ;  /* 0x0000000000688947 */ /* 0x000fea0003800000 */
[CCC-:B------:R-:W-:Y:S01]  /*14f0*/  FFMA.RZ R13, R19.reuse, R21.reuse, R20.reuse ;  /* 0x00000015130d7223 */ /* 0x1c0fe2000000c014 */
[CCC-:B------:R-:W-:Y:S01]  /*1500*/  FFMA.RP R16, R19.reuse, R21.reuse, R20.reuse ;  /* 0x0000001513107223 */ /* 0x1c0fe20000008014 */
[----:B------:R-:W-:Y:S01]  /*1510*/  FFMA.RM R21, R19, R21, R20 ;  /* 0x0000001513157223 */ /* 0x000fe20000004014 */
[C---:B------:R-:W-:Y:S01]  /*1520*/  VIADD R19, R3.reuse, 0x20 ;  /* 0x0000002003137836 */ /* 0x040fe20000000000 */
[----:B------:R-:W-:Y:S02]  /*1530*/  ISETP.NE.AND P3, PT, R3, RZ, PT ;  /* 0x000000ff0300720c */ /* 0x000fe40003f65270 */
[----:B------:R-:W-:Y:S02]  /*1540*/  LOP3.LUT R13, R13, 0x7fffff, RZ, 0xc0, !PT ;  /* 0x007fffff0d0d7812 */ /* 0x000fe400078ec0ff */
[----:B------:R-:W-:Y:S02]  /*1550*/  ISETP.NE.AND P1, PT, R3, RZ, PT ;  /* 0x000000ff0300720c */ /* 0x000fe40003f25270 */
[----:B------:R-:W-:-:S02]  /*1560*/  LOP3.LUT R20, R13, 0x800000, RZ, 0xfc, !PT ;  /* 0x008000000d147812 */ /* 0x000fc400078efcff */
[----:B------:R-:W-:Y:S02]  /*1570*/  IADD3 R3, PT, PT, -R3, RZ, RZ ;  /* 0x000000ff03037210 */ /* 0x000fe40007ffe1ff */
[----:B------:R-:W-:Y:S02]  /*1580*/  SHF.L.U32 R19, R20, R19, RZ ;  /* 0x0000001314137219 */ /* 0x000fe400000006ff */
[----:B------:R-:W-:Y:S02]  /*1590*/  FSETP.NEU.FTZ.AND P0, PT, R16, R21, PT ;  /* 0x000000151000720b */ /* 0x000fe40003f1d000 */
[----:B------:R-:W-:Y:S02]  /*15a0*/  SEL R3, R3, RZ, P3 ;  /* 0x000000ff03037207 */ /* 0x000fe40001800000 */
[----:B------:R-:W-:Y:S02]  /*15b0*/  ISETP.NE.AND P1, PT, R19, RZ, P1 ;  /* 0x000000ff1300720c */ /* 0x000fe40000f25270 */
[----:B------:R-:W-:-:S02]  /*15c0*/  SHF.R.U32.HI R20, RZ, R3, R20 ;  /* 0x00000003ff147219 */ /* 0x000fc40000011614 */
[----:B------:R-:W-:Y:S02]  /*15d0*/  PLOP3.LUT P0, PT, P0, P1, PT, 0xf8, 0x8f ;  /* 0x00000000008f781c */ /* 0x000fe40000703f70 */
[----:B------:R-:W-:Y:S02]  /*15e0*/  SHF.R.U32.HI R3, RZ, 0x1, R20 ;  /* 0x00000001ff037819 */ /* 0x000fe40000011614 */
[----:B------:R-:W-:-:S04]  /*15f0*/  SEL R16, RZ, 0x1, !P0 ;  /* 0x00000001ff107807 */ /* 0x000fc80004000000 */
[----:B------:R-:W-:-:S04]  /*1600*/  LOP3.LUT R13, R16, 0x1, R3, 0xf8, !PT ;  /* 0x00000001100d7812 */ /* 0x000fc800078ef803 */
[----:B------:R-:W-:-:S05]  /*1610*/  LOP3.LUT R20, R13, R20, RZ, 0xc0, !PT ;  /* 0x000000140d147212 */ /* 0x000fca00078ec0ff */
[----:B------:R-:W-:-:S05]  /*1620*/  IMAD.IADD R3, R3, 0x1, R20 ;  /* 0x0000000103037824 */ /* 0x000fca00078e0214 */
[----:B------:R-:W-:Y:S01]  /*1630*/  LOP3.LUT R0, R3, R0, RZ, 0xfc, !PT ;  /* 0x0000000003007212 */ /* 0x000fe200078efcff */
[----:B------:R-:W-:Y:S06]  /*1640*/  BRA `(.L_x_34) ;  /* 0x0000000000107947 */ /* 0x000fec0003800000 */
.L_x_33:
[----:B------:R-:W-:-:S04]  /*1650*/  LOP3.LUT R0, R0, 0x80000000, RZ, 0xc0, !PT ;  /* 0x8000000000007812 */ /* 0x000fc800078ec0ff */
[----:B------:R-:W-:Y:S01]  /*1660*/  LOP3.LUT R0, R0, 0x7f800000, RZ, 0xfc, !PT ;  /* 0x7f80000000007812 */ /* 0x000fe200078efcff */
[----:B------:R-:W-:Y:S06]  /*1670*/  BRA `(.L_x_34) ;  /* 0x0000000000047947 */ /* 0x000fec0003800000 */
.L_x_32:
[----:B------:R-:W-:-:S07]  /*1680*/  LEA R0, R13, R0, 0x17 ;  /* 0x000000000d007211 */ /* 0x000fce00078eb8ff */
.L_x_34:
[----:B------:R-:W-:Y:S05]  /*1690*/  BSYNC.RECONVERGENT B2 ;  /* 0x0000000000027941 */ /* 0x000fea0003800200 */
.L_x_31:
[----:B------:R-:W-:Y:S05]  /*16a0*/  BRA `(.L_x_35) ;  /* 0x0000000000207947 */ /* 0x000fea0003800000 */
.L_x_30:
[----:B------:R-:W-:-:S04]  /*16b0*/  LOP3.LUT R0, R0, 0x80000000, R3, 0x48, !PT ;  /* 0x8000000000007812 */ /* 0x000fc800078e4803 */
[----:B------:R-:W-:Y:S01]  /*16c0*/  LOP3.LUT R0, R0, 0x7f800000, RZ, 0xfc, !PT ;  /* 0x7f80000000007812 */ /* 0x000fe200078efcff */
[----:B------:R-:W-:Y:S06]  /*16d0*/  BRA `(.L_x_35) ;  /* 0x0000000000147947 */ /* 0x000fec0003800000 */
.L_x_29:
[----:B------:R-:W-:Y:S01]  /*16e0*/  LOP3.LUT R0, R0, 0x80000000, R3, 0x48, !PT ;  /* 0x8000000000007812 */ /* 0x000fe200078e4803 */
[----:B------:R-:W-:Y:S06]  /*16f0*/  BRA `(.L_x_35) ;  /* 0x00000000000c7947 */ /* 0x000fec0003800000 */
.L_x_28:
[----:B------:R-:W0:Y:S01]  /*1700*/  MUFU.RSQ R0, -QNAN ;  /* 0xffc0000000007908 */ /* 0x000e220000001400 */
[----:B------:R-:W-:Y:S05]  /*1710*/  BRA `(.L_x_35) ;  /* 0x0000000000047947 */ /* 0x000fea0003800000 */
.L_x_27:
[----:B------:R-:W-:-:S07]  /*1720*/  FADD.FTZ R0, R3, R0 ;  /* 0x0000000003007221 */ /* 0x000fce0000010000 */
.L_x_35:
[----:B------:R-:W-:Y:S05]  /*1730*/  BSYNC.RECONVERGENT B1 ;  /* 0x0000000000017941 */ /* 0x000fea0003800200 */
.L_x_25:
[----:B------:R-:W-:Y:S01]  /*1740*/  HFMA2 R21, -RZ, RZ, 0, 0 ;  /* 0x00000000ff157431 */ /* 0x000fe200000001ff */
[----:B------:R-:W-:Y:S01]  /*1750*/  MOV R20, R8 ;  /* 0x0000000800147202 */ /* 0x000fe20000000f00 */
[----:B0-----:R-:W-:-:S03]  /*1760*/  IMAD.MOV.U32 R13, RZ, RZ, R0 ;  /* 0x000000ffff0d7224 */ /* 0x001fc600078e0000 */
[----:B------:R-:W-:Y:S05]  /*1770*/  RET.REL.NODEC R20 `(_Z6kernelP6uchar4iii) ;  /* 0xffffffe814207950 */ /* 0x000fea0003c3ffff */
.L_x_36:
[----:B------:R-:W-:-:S00]  /*1780*/  BRA `(.L_x_36) ;  /* 0xfffffffc00fc7947 */ /* 0x000fc0000383ffff */
[----:B------:R-:W-:-:S00]  /*1790*/  NOP ;  /* 0x0000000000007918 */ /* 0x000fc00000000000 */
        /* <DEDUP_REMOVED lines=14> */
.L_x_38:


//--------------------- .nv.shared.reserved.0     --------------------------
	.section	.nv.shared.reserved.0,"aw",@nobits
	.weak		__nv_reservedSMEM_offset_0_alias
	.size		__nv_reservedSMEM_offset_0_alias, 0, 64
	.other		__nv_reservedSMEM_offset_0_alias,@"STO_CUDA_RESERVED_SHARED STV_DEFAULT"
__nv_reservedSMEM_offset_0_alias:
	.zero		0
	.zero		64


//--------------------- .nv.constant0._Z6kernelP6uchar4iii --------------------------
	.section	.nv.constant0._Z6kernelP6uchar4iii,"a",@progbits
	.sectionflags	@""
	.align	4
.nv.constant0._Z6kernelP6uchar4iii:
	.zero		916


//--------------------- SYMBOLS --------------------------

	.type		.nv.reservedSmem.offset0,@object
	.size		.nv.reservedSmem.offset0,0x4
